//
// Generated by NVIDIA NVVM Compiler
//
// Compiler Build ID: CL-36424714
// Cuda compilation tools, release 13.0, V13.0.88
// Based on NVVM 20.0.0
//

.version 9.0
.target sm_100
.address_size 64

	// .globl	_Z4caddPfS_S_i

.visible .entry _Z4caddPfS_S_i(
	.param .u64 .ptr .align 1 _Z4caddPfS_S_i_param_0,
	.param .u64 .ptr .align 1 _Z4caddPfS_S_i_param_1,
	.param .u64 .ptr .align 1 _Z4caddPfS_S_i_param_2,
	.param .u32 _Z4caddPfS_S_i_param_3
)
{
	.reg .pred 	%p<2>;
	.reg .b32 	%r<6>;
	.reg .b32 	%f<4>;
	.reg .b64 	%rd<11>;

	ld.param.u64 	%rd1, [_Z4caddPfS_S_i_param_0];
	ld.param.u64 	%rd2, [_Z4caddPfS_S_i_param_1];
	ld.param.u64 	%rd3, [_Z4caddPfS_S_i_param_2];
	ld.param.u32 	%r2, [_Z4caddPfS_S_i_param_3];
	mov.u32 	%r3, %ctaid.x;
	mov.u32 	%r4, %ntid.x;
	mov.u32 	%r5, %tid.x;
	mad.lo.s32 	%r1, %r3, %r4, %r5;
	setp.ge.s32 	%p1, %r1, %r2;
	@%p1 bra 	$L__BB0_2;
	cvta.to.global.u64 	%rd4, %rd1;
	cvta.to.global.u64 	%rd5, %rd2;
	cvta.to.global.u64 	%rd6, %rd3;
	mul.wide.s32 	%rd7, %r1, 4;
	add.s64 	%rd8, %rd4, %rd7;
	ld.global.f32 	%f1, [%rd8];
	add.s64 	%rd9, %rd5, %rd7;
	ld.global.f32 	%f2, [%rd9];
	add.f32 	%f3, %f1, %f2;
	add.s64 	%rd10, %rd6, %rd7;
	st.global.f32 	[%rd10], %f3;
$L__BB0_2:
	ret;

}


// ===== COMPILED SASS (sm_100) =====

	.target	sm_100

	.elftype	@"ET_EXEC"


//--------------------- .note.nv.tkinfo           --------------------------
	.section	.note.nv.tkinfo,"",@"SHT_NOTE"
	.sectionflags	@"SHF_NOTE_NV_TKINFO"
	.tkinfo
        /*0018*/ 	.word	0x00000002
        /*0030*/ 	.string	""
        /*0030*/ 	.string	"ptxas"
        /*0030*/ 	.string	"Cuda compilation tools, release 13.0, V13.0.88"
        /*0030*/ 	.string	"Build cuda_13.0.r13.0/compiler.36424714_0"
        /*0030*/ 	.string	"-arch sm_100 -m 64 "



//--------------------- .note.nv.cuinfo           --------------------------
	.section	.note.nv.cuinfo,"",@"SHT_NOTE"
	.sectionflags	@"SHF_NOTE_NV_CUINFO"
        /*0018*/ 	.short	0x0002
        /*001a*/ 	.short	0x0064
        /*001c*/ 	.short	0x0082
	.zero		2


//--------------------- .nv.info                  --------------------------
	.section	.nv.info,"",@"SHT_CUDA_INFO"
	.align	4


	//----- nvinfo : EIATTR_REGCOUNT
	.align		4
        /*0000*/ 	.byte	0x04, 0x2f
        /*0002*/ 	.short	(.L_1 - .L_0)
	.align		4
.L_0:
        /*0004*/ 	.word	index@(_Z4caddPfS_S_i)
        /*0008*/ 	.word	0x0000000c


	//----- nvinfo : EIATTR_FRAME_SIZE
	.align		4
.L_1:
        /*000c*/ 	.byte	0x04, 0x11
        /*000e*/ 	.short	(.L_3 - .L_2)
	.align		4
.L_2:
        /*0010*/ 	.word	index@(_Z4caddPfS_S_i)
        /*0014*/ 	.word	0x00000000


	//----- nvinfo : EIATTR_MIN_STACK_SIZE
	.align		4
.L_3:
        /*0018*/ 	.byte	0x04, 0x12
        /*001a*/ 	.short	(.L_5 - .L_4)
	.align		4
.L_4:
        /*001c*/ 	.word	index@(_Z4caddPfS_S_i)
        /*0020*/ 	.word	0x00000000
.L_5:


//--------------------- .nv.compat                --------------------------
	.section	.nv.compat,"",@"SHT_CUDA_COMPAT_INFO"
	.align	4
        /*0000*/ 	.byte	0x02, 0x09, 0x00, 0x00, 0x02, 0x02, 0x01, 0x00, 0x02, 0x05, 0x05, 0x00, 0x03, 0x07, 0x01, 0x01
        /*0010*/ 	.byte	0x02, 0x03, 0x00, 0x00, 0x02, 0x06, 0x01, 0x00, 0x04, 0x0b, 0x08, 0x00, 0x09, 0x00, 0x00, 0x00
        /*0020*/ 	.byte	0x00, 0x00, 0x00, 0x00


//--------------------- .nv.info._Z4caddPfS_S_i   --------------------------
	.section	.nv.info._Z4caddPfS_S_i,"",@"SHT_CUDA_INFO"
	.sectionflags	@""
	.align	4


	//----- nvinfo : EIATTR_CUDA_API_VERSION
	.align		4
        /*0000*/ 	.byte	0x04, 0x37
        /*0002*/ 	.short	(.L_7 - .L_6)
.L_6:
        /*0004*/ 	.word	0x00000082


	//----- nvinfo : EIATTR_KPARAM_INFO
	.align		4
.L_7:
        /*0008*/ 	.byte	0x04, 0x17
        /*000a*/ 	.short	(.L_9 - .L_8)
.L_8:
        /*000c*/ 	.word	0x00000000
        /*0010*/ 	.short	0x0003
        /*0012*/ 	.short	0x0018
        /*0014*/ 	.byte	0x00, 0xf0, 0x11, 0x00


	//----- nvinfo : EIATTR_KPARAM_INFO
	.align		4
.L_9:
        /*0018*/ 	.byte	0x04, 0x17
        /*001a*/ 	.short	(.L_11 - .L_10)
.L_10:
        /*001c*/ 	.word	0x00000000
        /*0020*/ 	.short	0x0002
        /*0022*/ 	.short	0x0010
        /*0024*/ 	.byte	0x00, 0xf5, 0x21, 0x00


	//----- nvinfo : EIATTR_KPARAM_INFO
	.align		4
.L_11:
        /*0028*/ 	.byte	0x04, 0x17
        /*002a*/ 	.short	(.L_13 - .L_12)
.L_12:
        /*002c*/ 	.word	0x00000000
        /*0030*/ 	.short	0x0001
        /*0032*/ 	.short	0x0008
        /*0034*/ 	.byte	0x00, 0xf5, 0x21, 0x00


	//----- nvinfo : EIATTR_KPARAM_INFO
	.align		4
.L_13:
        /*0038*/ 	.byte	0x04, 0x17
        /*003a*/ 	.short	(.L_15 - .L_14)
.L_14:
        /*003c*/ 	.word	0x00000000
        /*0040*/ 	.short	0x0000
        /*0042*/ 	.short	0x0000
        /*0044*/ 	.byte	0x00, 0xf5, 0x21, 0x00


	//----- nvinfo : EIATTR_SPARSE_MMA_MASK
	.align		4
.L_15:
        /*0048*/ 	.byte	0x03, 0x50
        /*004a*/ 	.short	0x0000


	//----- nvinfo : EIATTR_MAXREG_COUNT
	.align		4
        /*004c*/ 	.byte	0x03, 0x1b
        /*004e*/ 	.short	0x00ff


	//----- nvinfo : EIATTR_MERCURY_ISA_VERSION
	.align		4
        /*0050*/ 	.byte	0x03, 0x5f
        /*0052*/ 	.short	0x0101


	//----- nvinfo : EIATTR_VRC_CTA_INIT_COUNT
	.align		4
        /*0054*/ 	.byte	0x02, 0x4a
	.zero		1
	.zero		1


	//----- nvinfo : EIATTR_EXIT_INSTR_OFFSETS
	.align		4
        /*0058*/ 	.byte	0x04, 0x1c
        /*005a*/ 	.short	(.L_17 - .L_16)


	//   ....[0]....
.L_16:
        /*005c*/ 	.word	0x00000070


	//   ....[1]....
        /*0060*/ 	.word	0x00000130


	//----- nvinfo : EIATTR_CBANK_PARAM_SIZE
	.align		4
.L_17:
        /*0064*/ 	.byte	0x03, 0x19
        /*0066*/ 	.short	0x001c


	//----- nvinfo : EIATTR_PARAM_CBANK
	.align		4
        /*0068*/ 	.byte	0x04, 0x0a
        /*006a*/ 	.short	(.L_19 - .L_18)
	.align		4
.L_18:
        /*006c*/ 	.word	index@(.nv.constant0._Z4caddPfS_S_i)
        /*0070*/ 	.short	0x0380
        /*0072*/ 	.short	0x001c


	//----- nvinfo : EIATTR_SW_WAR
	.align		4
.L_19:
        /*0074*/ 	.byte	0x04, 0x36
        /*0076*/ 	.short	(.L_21 - .L_20)
.L_20:
        /*0078*/ 	.word	0x00000008
.L_21:


//--------------------- .nv.callgraph             --------------------------
	.section	.nv.callgraph,"",@"SHT_CUDA_CALLGRAPH"
	.align	4
	.sectionentsize	8
	.align		4
        /*0000*/ 	.word	0x00000000
	.align		4
        /*0004*/ 	.word	0xffffffff
	.align		4
        /*0008*/ 	.word	0x00000000
	.align		4
        /*000c*/ 	.word	0xfffffffe
	.align		4
        /*0010*/ 	.word	0x00000000
	.align		4
        /*0014*/ 	.word	0xfffffffd
	.align		4
        /*0018*/ 	.word	0x00000000
	.align		4
        /*001c*/ 	.word	0xfffffffc


//--------------------- .text._Z4caddPfS_S_i      --------------------------
	.section	.text._Z4caddPfS_S_i,"ax",@progbits
	.align	128
        .global         _Z4caddPfS_S_i
        .type           _Z4caddPfS_S_i,@function
        .size           _Z4caddPfS_S_i,(.L_x_1 - _Z4caddPfS_S_i)
        .other          _Z4caddPfS_S_i,@"STO_CUDA_ENTRY STV_DEFAULT"
_Z4caddPfS_S_i:
.text._Z4caddPfS_S_i:
[----:B------:R-:W-:Y:S01]  /*0000*/  LDC R1, c[0x0][0x37c] ;  /* 0x0000df00ff017b82 */ /* 0x000fe20000000800 */
[----:B------:R-:W0:Y:S07]  /*0010*/  S2R R0, SR_TID.X ;  /* 0x0000000000007919 */ /* 0x000e2e0000002100 */
[----:B------:R-:W0:Y:S01]  /*0020*/  S2UR UR4, SR_CTAID.X ;  /* 0x00000000000479c3 */ /* 0x000e220000002500 */
[----:B------:R-:W1:Y:S07]  /*0030*/  LDCU UR5, c[0x0][0x398] ;  /* 0x00007300ff0577ac */ /* 0x000e6e0008000800 */
[----:B------:R-:W0:Y:S02]  /*0040*/  LDC R9, c[0x0][0x360] ;  /* 0x0000d800ff097b82 */ /* 0x000e240000000800 */
[----:B0-----:R-:W-:-:S05]  /*0050*/  IMAD R9, R9, UR4, R0 ;  /* 0x0000000409097c24 */ /* 0x001fca000f8e0200 */
[----:B-1----:R-:W-:-:S13]  /*0060*/  ISETP.GE.AND P0, PT, R9, UR5, PT ;  /* 0x0000000509007c0c */ /* 0x002fda000bf06270 */
[----:B------:R-:W-:Y:S05]  /*0070*/  @P0 EXIT ;  /* 0x000000000000094d */ /* 0x000fea0003800000 */
[----:B------:R-:W0:Y:S01]  /*0080*/  LDC.64 R2, c[0x0][0x380] ;  /* 0x0000e000ff027b82 */ /* 0x000e220000000a00 */
[----:B------:R-:W1:Y:S07]  /*0090*/  LDCU.64 UR4, c[0x0][0x358] ;  /* 0x00006b00ff0477ac */ /* 0x000e6e0008000a00 */
[----:B------:R-:W2:Y:S08]  /*00a0*/  LDC.64 R4, c[0x0][0x388] ;  /* 0x0000e200ff047b82 */ /* 0x000eb00000000a00 */
[----:B------:R-:W3:Y:S01]  /*00b0*/  LDC.64 R6, c[0x0][0x390] ;  /* 0x0000e400ff067b82 */ /* 0x000ee20000000a00 */
[----:B0-----:R-:W-:-:S06]  /*00c0*/  IMAD.WIDE R2, R9, 0x4, R2 ;  /* 0x0000000409027825 */ /* 0x001fcc00078e0202 */
[----:B-1----:R-:W4:Y:S01]  /*00d0*/  LDG.E R2, desc[UR4][R2.64] ;  /* 0x0000000402027981 */ /* 0x002f22000c1e1900 */
[----:B--2---:R-:W-:-:S06]  /*00e0*/  IMAD.WIDE R4, R9, 0x4, R4 ;  /* 0x0000000409047825 */ /* 0x004fcc00078e0204 */
[----:B------:R-:W4:Y:S01]  /*00f0*/  LDG.E R5, desc[UR4][R4.64] ;  /* 0x0000000404057981 */ /* 0x000f22000c1e1900 */
[----:B---3--:R-:W-:-:S04]  /*0100*/  IMAD.WIDE R6, R9, 0x4, R6 ;  /* 0x0000000409067825 */ /* 0x008fc800078e0206 */
[----:B----4-:R-:W-:-:S05]  /*0110*/  FADD R9, R2, R5 ;  /* 0x0000000502097221 */ /* 0x010fca0000000000 */
[----:B------:R-:W-:Y:S01]  /*0120*/  STG.E desc[UR4][R6.64], R9 ;  /* 0x0000000906007986 */ /* 0x000fe2000c101904 */
[----:B------:R-:W-:Y:S05]  /*0130*/  EXIT ;  /* 0x000000000000794d */ /* 0x000fea0003800000 */
.L_x_0:
[----:B------:R-:W-:-:S00]  /*0140*/  BRA `(.L_x_0) ;  /* 0xfffffffc00fc7947 */ /* 0x000fc0000383ffff */
[----:B------:R-:W-:-:S00]  /*0150*/  NOP ;  /* 0x0000000000007918 */ /* 0x000fc00000000000 */
        /* <DEDUP_REMOVED lines=10> */
.L_x_1:


//--------------------- .nv.shared.reserved.0     --------------------------
	.section	.nv.shared.reserved.0,"aw",@nobits
	.weak		__nv_reservedSMEM_offset_0_alias
	.size		__nv_reservedSMEM_offset_0_alias, 0, 64
	.other		__nv_reservedSMEM_offset_0_alias,@"STO_CUDA_RESERVED_SHARED STV_DEFAULT"
__nv_reservedSMEM_offset_0_alias:
	.zero		0
	.zero		64


//--------------------- .nv.constant0._Z4caddPfS_S_i --------------------------
	.section	.nv.constant0._Z4caddPfS_S_i,"a",@progbits
	.sectionflags	@""
	.align	4
.nv.constant0._Z4caddPfS_S_i:
	.zero		924


//--------------------- SYMBOLS --------------------------

	.type		.nv.reservedSmem.offset0,@object
	.size		.nv.reservedSmem.offset0,0x4
